	.headerflags	@"EF_CUDA_TEXMODE_UNIFIED EF_CUDA_64BIT_ADDRESS EF_CUDA_ACCELERATORS EF_CUDA_SM90 EF_CUDA_VIRTUAL_SM(EF_CUDA_SM90)"
	.elftype	@"ET_EXEC"


//--------------------- .nv.info                  --------------------------
	.section	.nv.info,"",@"SHT_CUDA_INFO"
	.align	4


	//----- nvinfo : EIATTR_REGCOUNT
	.align		4
        /*0000*/ 	.byte	0x04, 0x2f
        /*0002*/ 	.short	(.L_3 - .L_2)
	.align		4
.L_2:
        /*0004*/ 	.word	index@(triton_poi_fused__native_batch_norm_legit_no_training_convolution_relu_109)
        /*0008*/ 	.word	0x00000013


	//----- nvinfo : EIATTR_MIN_STACK_SIZE
	.align		4
.L_3:
        /*000c*/ 	.byte	0x04, 0x12
        /*000e*/ 	.short	(.L_5 - .L_4)
	.align		4
.L_4:
        /*0010*/ 	.word	index@(triton_poi_fused__native_batch_norm_legit_no_training_convolution_relu_109)
        /*0014*/ 	.word	0x00000000


	//----- nvinfo : EIATTR_FRAME_SIZE
	.align		4
.L_5:
        /*0018*/ 	.byte	0x04, 0x11
        /*001a*/ 	.short	(.L_7 - .L_6)
	.align		4
.L_6:
        /*001c*/ 	.word	index@(triton_poi_fused__native_batch_norm_legit_no_training_convolution_relu_109)
        /*0020*/ 	.word	0x00000000


	//----- nvinfo : EIATTR_MIN_STACK_SIZE
	.align		4
.L_7:
        /*0024*/ 	.byte	0x04, 0x12
        /*0026*/ 	.short	(.L_9 - .L_8)
	.align		4
.L_8:
        /*0028*/ 	.word	index@(triton_poi_fused__native_batch_norm_legit_no_training_convolution_relu_109)
        /*002c*/ 	.word	0x00000000
.L_9:


//--------------------- .nv.info.triton_poi_fused__native_batch_norm_legit_no_training_convolution_relu_109 --------------------------
	.section	.nv.info.triton_poi_fused__native_batch_norm_legit_no_training_convolution_relu_109,"",@"SHT_CUDA_INFO"
	.sectionflags	@""
	.align	4


	//----- nvinfo : EIATTR_CUDA_API_VERSION
	.align		4
        /*0000*/ 	.byte	0x04, 0x37
        /*0002*/ 	.short	(.L_11 - .L_10)
.L_10:
        /*0004*/ 	.word	0x0000007c


	//----- nvinfo : EIATTR_KPARAM_INFO
	.align		4
.L_11:
        /*0008*/ 	.byte	0x04, 0x17
        /*000a*/ 	.short	(.L_13 - .L_12)
.L_12:
        /*000c*/ 	.word	0x00000000
        /*0010*/ 	.short	0x0007
        /*0012*/ 	.short	0x0038
        /*0014*/ 	.byte	0x00, 0xf0, 0x11, 0x00


	//----- nvinfo : EIATTR_KPARAM_INFO
	.align		4
.L_13:
        /*0018*/ 	.byte	0x04, 0x17
        /*001a*/ 	.short	(.L_15 - .L_14)
.L_14:
        /*001c*/ 	.word	0x00000000
        /*0020*/ 	.short	0x0006
        /*0022*/ 	.short	0x0030
        /*0024*/ 	.byte	0x00, 0xf4, 0x21, 0x00


	//----- nvinfo : EIATTR_KPARAM_INFO
	.align		4
.L_15:
        /*0028*/ 	.byte	0x04, 0x17
        /*002a*/ 	.short	(.L_17 - .L_16)
.L_16:
        /*002c*/ 	.word	0x00000000
        /*0030*/ 	.short	0x0005
        /*0032*/ 	.short	0x0028
        /*0034*/ 	.byte	0x00, 0xf4, 0x21, 0x00


	//----- nvinfo : EIATTR_KPARAM_INFO
	.align		4
.L_17:
        /*0038*/ 	.byte	0x04, 0x17
        /*003a*/ 	.short	(.L_19 - .L_18)
.L_18:
        /*003c*/ 	.word	0x00000000
        /*0040*/ 	.short	0x0004
        /*0042*/ 	.short	0x0020
        /*0044*/ 	.byte	0x00, 0xf4, 0x21, 0x00


	//----- nvinfo : EIATTR_KPARAM_INFO
	.align		4
.L_19:
        /*0048*/ 	.byte	0x04, 0x17
        /*004a*/ 	.short	(.L_21 - .L_20)
.L_20:
        /*004c*/ 	.word	0x00000000
        /*0050*/ 	.short	0x0003
        /*0052*/ 	.short	0x0018
        /*0054*/ 	.byte	0x00, 0xf4, 0x21, 0x00


	//----- nvinfo : EIATTR_KPARAM_INFO
	.align		4
.L_21:
        /*0058*/ 	.byte	0x04, 0x17
        /*005a*/ 	.short	(.L_23 - .L_22)
.L_22:
        /*005c*/ 	.word	0x00000000
        /*0060*/ 	.short	0x0002
        /*0062*/ 	.short	0x0010
        /*0064*/ 	.byte	0x00, 0xf4, 0x21, 0x00


	//----- nvinfo : EIATTR_KPARAM_INFO
	.align		4
.L_23:
        /*0068*/ 	.byte	0x04, 0x17
        /*006a*/ 	.short	(.L_25 - .L_24)
.L_24:
        /*006c*/ 	.word	0x00000000
        /*0070*/ 	.short	0x0001
        /*0072*/ 	.short	0x0008
        /*0074*/ 	.byte	0x00, 0xf4, 0x21, 0x00


	//----- nvinfo : EIATTR_KPARAM_INFO
	.align		4
.L_25:
        /*0078*/ 	.byte	0x04, 0x17
        /*007a*/ 	.short	(.L_27 - .L_26)
.L_26:
        /*007c*/ 	.word	0x00000000
        /*0080*/ 	.short	0x0000
        /*0082*/ 	.short	0x0000
        /*0084*/ 	.byte	0x00, 0xf4, 0x21, 0x00


	//----- nvinfo : EIATTR_SPARSE_MMA_MASK
	.align		4
.L_27:
        /*0088*/ 	.byte	0x03, 0x50
        /*008a*/ 	.short	0x0000


	//----- nvinfo : EIATTR_MAXREG_COUNT
	.align		4
        /*008c*/ 	.byte	0x03, 0x1b
        /*008e*/ 	.short	0x00ff


	//----- nvinfo : EIATTR_EXIT_INSTR_OFFSETS
	.align		4
        /*0090*/ 	.byte	0x04, 0x1c
        /*0092*/ 	.short	(.L_29 - .L_28)


	//   ....[0]....
.L_28:
        /*0094*/ 	.word	0x00000340


	//----- nvinfo : EIATTR_REQNTID
	.align		4
.L_29:
        /*0098*/ 	.byte	0x04, 0x10
        /*009a*/ 	.short	(.L_31 - .L_30)
.L_30:
        /*009c*/ 	.word	0x00000080
        /*00a0*/ 	.word	0x00000001
        /*00a4*/ 	.word	0x00000001


	//----- nvinfo : EIATTR_CBANK_PARAM_SIZE
	.align		4
.L_31:
        /*00a8*/ 	.byte	0x03, 0x19
        /*00aa*/ 	.short	0x003c


	//----- nvinfo : EIATTR_PARAM_CBANK
	.align		4
        /*00ac*/ 	.byte	0x04, 0x0a
        /*00ae*/ 	.short	(.L_33 - .L_32)
	.align		4
.L_32:
        /*00b0*/ 	.word	index@(.nv.constant0.triton_poi_fused__native_batch_norm_legit_no_training_convolution_relu_109)
        /*00b4*/ 	.short	0x0210
        /*00b6*/ 	.short	0x003c


	//----- nvinfo : EIATTR_SW_WAR
	.align		4
.L_33:
        /*00b8*/ 	.byte	0x04, 0x36
        /*00ba*/ 	.short	(.L_35 - .L_34)
.L_34:
        /*00bc*/ 	.word	0x00000008
.L_35:


//--------------------- .nv.callgraph             --------------------------
	.section	.nv.callgraph,"",@"SHT_CUDA_CALLGRAPH"
	.align	4
	.sectionentsize	8
	.align		4
        /*0000*/ 	.word	0x00000000
	.align		4
        /*0004*/ 	.word	0xffffffff
	.align		4
        /*0008*/ 	.word	0x00000000
	.align		4
        /*000c*/ 	.word	0xfffffffe
	.align		4
        /*0010*/ 	.word	0x00000000
	.align		4
        /*0014*/ 	.word	0xfffffffd
	.align		4
        /*0018*/ 	.word	0x00000000
	.align		4
        /*001c*/ 	.word	0xfffffffc


//--------------------- .nv.constant4             --------------------------
	.section	.nv.constant4,"a",@progbits
	.align	8
	.align		8
.nv.constant4:
        /*0000*/ 	.dword	_$_str
	.align		8
        /*0008*/ 	.dword	_$_str_$_2


//--------------------- .text.triton_poi_fused__native_batch_norm_legit_no_training_convolution_relu_109 --------------------------
	.section	.text.triton_poi_fused__native_batch_norm_legit_no_training_convolution_relu_109,"ax",@progbits
	.align	128
        .global         triton_poi_fused__native_batch_norm_legit_no_training_convolution_relu_109
        .type           triton_poi_fused__native_batch_norm_legit_no_training_convolution_relu_109,@function
        .size           triton_poi_fused__native_batch_norm_legit_no_training_convolution_relu_109,(.L_x_1 - triton_poi_fused__native_batch_norm_legit_no_training_convolution_relu_109)
        .other          triton_poi_fused__native_batch_norm_legit_no_training_convolution_relu_109,@"STO_CUDA_ENTRY STV_DEFAULT"
triton_poi_fused__native_batch_norm_legit_no_training_convolution_relu_109:
.text.triton_poi_fused__native_batch_norm_legit_no_training_convolution_relu_109:
[----:B------:R-:W-:Y:S01]  /*0000*/  LDC R1, c[0x0][0x28] ;  /* 0x00000a00ff017b82 */ /* 0x000fe20000000800 */
[----:B------:R-:W1:Y:S07]  /*0010*/  S2R R0, SR_TID.X ;  /* 0x0000000000007919 */ /* 0x000e6e0000002100 */
[----:B------:R-:W2:Y:S01]  /*0020*/  LDC.64 R10, c[0x0][0x228] ;  /* 0x00008a00ff0a7b82 */ /* 0x000ea20000000a00 */
[----:B------:R-:W-:Y:S01]  /*0030*/  ULDC.64 UR4, c[0x0][0x208] ;  /* 0x0000820000047ab9 */ /* 0x000fe20000000a00 */
[----:B------:R-:W3:Y:S06]  /*0040*/  S2R R3, SR_CTAID.X ;  /* 0x0000000000037919 */ /* 0x000eec0000002500 */
[----:B------:R-:W4:Y:S08]  /*0050*/  LDC.64 R6, c[0x0][0x218] ;  /* 0x00008600ff067b82 */ /* 0x000f300000000a00 */
[----:B------:R-:W5:Y:S08]  /*0060*/  LDC.64 R8, c[0x0][0x220] ;  /* 0x00008800ff087b82 */ /* 0x000f700000000a00 */
[----:B------:R-:W5:Y:S01]  /*0070*/  LDC.64 R12, c[0x0][0x230] ;  /* 0x00008c00ff0c7b82 */ /* 0x000f620000000a00 */
[----:B-1----:R-:W-:-:S07]  /*0080*/  LOP3.LUT R0, R0, 0x7f, RZ, 0xc0, !PT ;  /* 0x0000007f00007812 */ /* 0x002fce00078ec0ff */
[----:B------:R-:W1:Y:S01]  /*0090*/  LDC.64 R4, c[0x0][0x238] ;  /* 0x00008e00ff047b82 */ /* 0x000e620000000a00 */
[----:B---3--:R-:W-:Y:S02]  /*00a0*/  SHF.R.S32.HI R2, RZ, 0x18, R3 ;  /* 0x00000018ff027819 */ /* 0x008fe40000011403 */
[----:B------:R-:W-:Y:S02]  /*00b0*/  LEA R0, R3, R0, 0x7 ;  /* 0x0000000003007211 */ /* 0x000fe400078e38ff */
[----:B------:R-:W-:-:S04]  /*00c0*/  SGXT R3, R2, 0x1 ;  /* 0x000000010203781a */ /* 0x000fc80000000200 */
[----:B------:R-:W-:-:S04]  /*00d0*/  LEA.HI R3, R3, R0, RZ, 0x6 ;  /* 0x0000000003037211 */ /* 0x000fc800078f30ff */
[----:B------:R-:W-:-:S04]  /*00e0*/  SHF.R.S32.HI R3, RZ, 0x6, R3 ;  /* 0x00000006ff037819 */ /* 0x000fc80000011403 */
[----:B------:R-:W-:-:S04]  /*00f0*/  LEA.HI R2, R3, R3, RZ, 0x4 ;  /* 0x0000000303027211 */ /* 0x000fc800078f20ff */
[----:B------:R-:W-:-:S04]  /*0100*/  LOP3.LUT R2, R2, 0xfffffff0, RZ, 0xc0, !PT ;  /* 0xfffffff002027812 */ /* 0x000fc800078ec0ff */
[----:B------:R-:W-:Y:S02]  /*0110*/  IADD3 R15, R3, -R2, RZ ;  /* 0x80000002030f7210 */ /* 0x000fe40007ffe0ff */
[----:B------:R-:W3:Y:S03]  /*0120*/  LDC.64 R2, c[0x0][0x210] ;  /* 0x00008400ff027b82 */ /* 0x000ee60000000a00 */
[----:B--2---:R-:W-:-:S05]  /*0130*/  IMAD.WIDE R10, R15, 0x4, R10 ;  /* 0x000000040f0a7825 */ /* 0x004fca00078e020a */
[----:B------:R2:W2:Y:S01]  /*0140*/  LDG.E.EL R16, desc[UR4][R10.64] ;  /* 0x000000040a107981 */ /* 0x0004a2000c2e1900 */
[----:B----4-:R-:W-:-:S04]  /*0150*/  IMAD.WIDE R6, R15, 0x4, R6 ;  /* 0x000000040f067825 */ /* 0x010fc800078e0206 */
[C---:B-----5:R-:W-:Y:S02]  /*0160*/  IMAD.WIDE R8, R15.reuse, 0x4, R8 ;  /* 0x000000040f087825 */ /* 0x060fe400078e0208 */
[----:B------:R4:W5:Y:S02]  /*0170*/  LDG.E.EL R7, desc[UR4][R6.64] ;  /* 0x0000000406077981 */ /* 0x000964000c2e1900 */
[----:B---3--:R-:W-:Y:S02]  /*0180*/  IMAD.WIDE R2, R0, 0x4, R2 ;  /* 0x0000000400027825 */ /* 0x008fe400078e0202 */
[----:B------:R-:W3:Y:S04]  /*0190*/  LDG.E.EL R8, desc[UR4][R8.64] ;  /* 0x0000000408087981 */ /* 0x000ee8000c2e1900 */
[----:B------:R-:W5:Y:S01]  /*01a0*/  LDG.E R14, desc[UR4][R2.64] ;  /* 0x00000004020e7981 */ /* 0x000f62000c1e1900 */
[----:B0-2---:R-:W-:-:S04]  /*01b0*/  IMAD.WIDE R10, R15, 0x4, R12 ;  /* 0x000000040f0a7825 */ /* 0x005fc800078e020c */
[----:B-1----:R-:W-:Y:S02]  /*01c0*/  IMAD.WIDE R12, R15, 0x4, R4 ;  /* 0x000000040f0c7825 */ /* 0x002fe400078e0204 */
[----:B------:R-:W2:Y:S01]  /*01d0*/  LDG.E.EL R10, desc[UR4][R10.64] ;  /* 0x000000040a0a7981 */ /* 0x000ea2000c2e1900 */
[----:B----4-:R-:W-:Y:S01]  /*01e0*/  HFMA2.MMA R6, -RZ, RZ, 1.625, 0 ;  /* 0x3e800000ff067435 */ /* 0x010fe200000001ff */
[----:B------:R-:W0:Y:S02]  /*01f0*/  LDC.64 R4, c[0x0][0x240] ;  /* 0x00009000ff047b82 */ /* 0x000e240000000a00 */
[----:B------:R-:W2:Y:S01]  /*0200*/  LDG.E.EL R13, desc[UR4][R12.64] ;  /* 0x000000040c0d7981 */ /* 0x000ea2000c2e1900 */
[----:B0-----:R-:W-:-:S04]  /*0210*/  IMAD.WIDE R4, R0, 0x4, R4 ;  /* 0x0000000400047825 */ /* 0x001fc800078e0204 */
[----:B------:R-:W-:-:S04]  /*0220*/  FADD R16, R16, 9.9999997473787516356e-06 ;  /* 0x3727c5ac10107421 */ /* 0x000fc80000000000 */
[----:B------:R-:W0:Y:S02]  /*0230*/  MUFU.SQRT R15, R16 ;  /* 0x00000010000f7308 */ /* 0x000e240000002000 */
[C---:B0-----:R-:W-:Y:S02]  /*0240*/  FSETP.GT.AND P0, PT, R15.reuse, 8.50705917302346158658e+37, PT ;  /* 0x7e8000000f00780b */ /* 0x041fe40003f04000 */
[----:B------:R-:W-:-:S11]  /*0250*/  FSETP.GEU.AND P1, PT, R15, 1.175494350822287508e-38, PT ;  /* 0x008000000f00780b */ /* 0x000fd60003f2e000 */
[----:B------:R-:W-:-:S04]  /*0260*/  @P0 FMUL R15, R15, 0.25 ;  /* 0x3e8000000f0f0820 */ /* 0x000fc80000400000 */
[----:B------:R-:W-:-:S06]  /*0270*/  @!P1 FMUL R15, R15, 16777216 ;  /* 0x4b8000000f0f9820 */ /* 0x000fcc0000400000 */
[----:B------:R-:W0:Y:S01]  /*0280*/  MUFU.RCP R15, R15 ;  /* 0x0000000f000f7308 */ /* 0x000e220000001000 */
[----:B------:R-:W-:Y:S01]  /*0290*/  FSEL R6, R6, 1, P0 ;  /* 0x3f80000006067808 */ /* 0x000fe20000000000 */
[----:B-----5:R-:W-:-:S04]  /*02a0*/  FADD R7, R14, R7 ;  /* 0x000000070e077221 */ /* 0x020fc80000000000 */
[----:B------:R-:W-:Y:S01]  /*02b0*/  @!P1 FMUL R6, R6, 16777216 ;  /* 0x4b80000006069820 */ /* 0x000fe20000400000 */
[----:B---3--:R-:W-:-:S03]  /*02c0*/  FADD R8, -R8, R7 ;  /* 0x0000000708087221 */ /* 0x008fc60000000100 */
[----:B0-----:R-:W-:-:S04]  /*02d0*/  FMUL R9, R15, R6 ;  /* 0x000000060f097220 */ /* 0x001fc80000400000 */
[----:B------:R-:W-:-:S04]  /*02e0*/  FMUL R8, R8, R9 ;  /* 0x0000000908087220 */ /* 0x000fc80000400000 */
[----:B--2---:R-:W-:-:S05]  /*02f0*/  FFMA R8, R10, R8, R13 ;  /* 0x000000080a087223 */ /* 0x004fca000000000d */
[----:B------:R-:W-:-:S04]  /*0300*/  FSETP.GEU.AND P0, PT, R8, RZ, PT ;  /* 0x000000ff0800720b */ /* 0x000fc80003f0e000 */
[----:B------:R-:W-:Y:S01]  /*0310*/  FSEL R9, R8, RZ, P0 ;  /* 0x000000ff08097208 */ /* 0x000fe20000000000 */
[----:B------:R-:W-:Y:S04]  /*0320*/  STG.E desc[UR4][R2.64], R7 ;  /* 0x0000000702007986 */ /* 0x000fe8000c101904 */
[----:B------:R-:W-:Y:S01]  /*0330*/  STG.E desc[UR4][R4.64], R9 ;  /* 0x0000000904007986 */ /* 0x000fe2000c101904 */
[----:B------:R-:W-:Y:S05]  /*0340*/  EXIT ;  /* 0x000000000000794d */ /* 0x000fea0003800000 */
.L_x_0:
[----:B------:R-:W-:-:S00]  /*0350*/  BRA `(.L_x_0) ;  /* 0xfffffffc00fc7947 */ /* 0x000fc0000383ffff */
[----:B------:R-:W-:-:S00]  /*0360*/  NOP ;  /* 0x0000000000007918 */ /* 0x000fc00000000000 */
        /* <DEDUP_REMOVED lines=9> */
.L_x_1:


//--------------------- .nv.global.init           --------------------------
	.section	.nv.global.init,"aw",@progbits
.nv.global.init:
	.type		_$_str,@object
	.size		_$_str,(_$_str_$_2 - _$_str)
_$_str:
        /*0000*/ 	.byte	0x5f, 0x5f, 0x43, 0x55, 0x44, 0x41, 0x5f, 0x46, 0x54, 0x5a, 0x00
	.type		_$_str_$_2,@object
	.size		_$_str_$_2,(.L_1 - _$_str_$_2)
_$_str_$_2:
        /*000b*/ 	.byte	0x5f, 0x5f, 0x43, 0x55, 0x44, 0x41, 0x5f, 0x50, 0x52, 0x45, 0x43, 0x5f, 0x53, 0x51, 0x52, 0x54
        /*001b*/ 	.byte	0x00
.L_1:


//--------------------- .nv.constant0.triton_poi_fused__native_batch_norm_legit_no_training_convolution_relu_109 --------------------------
	.section	.nv.constant0.triton_poi_fused__native_batch_norm_legit_no_training_convolution_relu_109,"a",@progbits
	.sectionflags	@""
	.align	4
.nv.constant0.triton_poi_fused__native_batch_norm_legit_no_training_convolution_relu_109:
	.zero		588
